//
// Generated by NVIDIA NVVM Compiler
//
// Compiler Build ID: CL-36424714
// Cuda compilation tools, release 13.0, V13.0.88
// Based on NVVM 20.0.0
//

.version 9.0
.target sm_100
.address_size 64

	// .globl	_Z26reduction_neighbored_pairsPiii

.visible .entry _Z26reduction_neighbored_pairsPiii(
	.param .u64 .ptr .align 1 _Z26reduction_neighbored_pairsPiii_param_0,
	.param .u32 _Z26reduction_neighbored_pairsPiii_param_1,
	.param .u32 _Z26reduction_neighbored_pairsPiii_param_2
)
{
	.reg .pred 	%p<2>;
	.reg .b32 	%r<11>;
	.reg .b64 	%rd<7>;

	ld.param.u64 	%rd1, [_Z26reduction_neighbored_pairsPiii_param_0];
	ld.param.u32 	%r2, [_Z26reduction_neighbored_pairsPiii_param_2];
	mov.u32 	%r3, %ntid.x;
	mov.u32 	%r4, %ctaid.x;
	mov.u32 	%r5, %tid.x;
	mad.lo.s32 	%r1, %r3, %r4, %r5;
	setp.ge.s32 	%p1, %r1, %r2;
	@%p1 bra 	$L__BB0_2;
	cvta.to.global.u64 	%rd2, %rd1;
	add.s32 	%r6, %r2, %r1;
	mul.wide.s32 	%rd3, %r6, 4;
	add.s64 	%rd4, %rd2, %rd3;
	ld.global.u32 	%r7, [%rd4];
	mul.wide.s32 	%rd5, %r1, 4;
	add.s64 	%rd6, %rd2, %rd5;
	ld.global.u32 	%r8, [%rd6];
	add.s32 	%r9, %r8, %r7;
	st.global.u32 	[%rd6], %r9;
	mov.b32 	%r10, 0;
	st.global.u32 	[%rd4], %r10;
$L__BB0_2:
	ret;

}


// ===== COMPILED SASS (sm_100) =====

	.target	sm_100

	.elftype	@"ET_EXEC"


//--------------------- .note.nv.tkinfo           --------------------------
	.section	.note.nv.tkinfo,"",@"SHT_NOTE"
	.sectionflags	@"SHF_NOTE_NV_TKINFO"
	.tkinfo
        /*0018*/ 	.word	0x00000002
        /*0030*/ 	.string	""
        /*0030*/ 	.string	"ptxas"
        /*0030*/ 	.string	"Cuda compilation tools, release 13.0, V13.0.88"
        /*0030*/ 	.string	"Build cuda_13.0.r13.0/compiler.36424714_0"
        /*0030*/ 	.string	"-arch sm_100 -m 64 "



//--------------------- .note.nv.cuinfo           --------------------------
	.section	.note.nv.cuinfo,"",@"SHT_NOTE"
	.sectionflags	@"SHF_NOTE_NV_CUINFO"
        /*0018*/ 	.short	0x0002
        /*001a*/ 	.short	0x0064
        /*001c*/ 	.short	0x0082
	.zero		2


//--------------------- .nv.info                  --------------------------
	.section	.nv.info,"",@"SHT_CUDA_INFO"
	.align	4


	//----- nvinfo : EIATTR_REGCOUNT
	.align		4
        /*0000*/ 	.byte	0x04, 0x2f
        /*0002*/ 	.short	(.L_1 - .L_0)
	.align		4
.L_0:
        /*0004*/ 	.word	index@(_Z26reduction_neighbored_pairsPiii)
        /*0008*/ 	.word	0x0000000a


	//----- nvinfo : EIATTR_FRAME_SIZE
	.align		4
.L_1:
        /*000c*/ 	.byte	0x04, 0x11
        /*000e*/ 	.short	(.L_3 - .L_2)
	.align		4
.L_2:
        /*0010*/ 	.word	index@(_Z26reduction_neighbored_pairsPiii)
        /*0014*/ 	.word	0x00000000


	//----- nvinfo : EIATTR_MIN_STACK_SIZE
	.align		4
.L_3:
        /*0018*/ 	.byte	0x04, 0x12
        /*001a*/ 	.short	(.L_5 - .L_4)
	.align		4
.L_4:
        /*001c*/ 	.word	index@(_Z26reduction_neighbored_pairsPiii)
        /*0020*/ 	.word	0x00000000
.L_5:


//--------------------- .nv.compat                --------------------------
	.section	.nv.compat,"",@"SHT_CUDA_COMPAT_INFO"
	.align	4
        /*0000*/ 	.byte	0x02, 0x09, 0x00, 0x00, 0x02, 0x02, 0x01, 0x00, 0x02, 0x05, 0x05, 0x00, 0x03, 0x07, 0x01, 0x01
        /*0010*/ 	.byte	0x02, 0x03, 0x00, 0x00, 0x02, 0x06, 0x01, 0x00, 0x04, 0x0b, 0x08, 0x00, 0x09, 0x00, 0x00, 0x00
        /*0020*/ 	.byte	0x00, 0x00, 0x00, 0x00


//--------------------- .nv.info._Z26reduction_neighbored_pairsPiii --------------------------
	.section	.nv.info._Z26reduction_neighbored_pairsPiii,"",@"SHT_CUDA_INFO"
	.sectionflags	@""
	.align	4


	//----- nvinfo : EIATTR_CUDA_API_VERSION
	.align		4
        /*0000*/ 	.byte	0x04, 0x37
        /*0002*/ 	.short	(.L_7 - .L_6)
.L_6:
        /*0004*/ 	.word	0x00000082


	//----- nvinfo : EIATTR_KPARAM_INFO
	.align		4
.L_7:
        /*0008*/ 	.byte	0x04, 0x17
        /*000a*/ 	.short	(.L_9 - .L_8)
.L_8:
        /*000c*/ 	.word	0x00000000
        /*0010*/ 	.short	0x0002
        /*0012*/ 	.short	0x000c
        /*0014*/ 	.byte	0x00, 0xf0, 0x11, 0x00


	//----- nvinfo : EIATTR_KPARAM_INFO
	.align		4
.L_9:
        /*0018*/ 	.byte	0x04, 0x17
        /*001a*/ 	.short	(.L_11 - .L_10)
.L_10:
        /*001c*/ 	.word	0x00000000
        /*0020*/ 	.short	0x0001
        /*0022*/ 	.short	0x0008
        /*0024*/ 	.byte	0x00, 0xf0, 0x11, 0x00


	//----- nvinfo : EIATTR_KPARAM_INFO
	.align		4
.L_11:
        /*0028*/ 	.byte	0x04, 0x17
        /*002a*/ 	.short	(.L_13 - .L_12)
.L_12:
        /*002c*/ 	.word	0x00000000
        /*0030*/ 	.short	0x0000
        /*0032*/ 	.short	0x0000
        /*0034*/ 	.byte	0x00, 0xf5, 0x21, 0x00


	//----- nvinfo : EIATTR_SPARSE_MMA_MASK
	.align		4
.L_13:
        /*0038*/ 	.byte	0x03, 0x50
        /*003a*/ 	.short	0x0000


	//----- nvinfo : EIATTR_MAXREG_COUNT
	.align		4
        /*003c*/ 	.byte	0x03, 0x1b
        /*003e*/ 	.short	0x00ff


	//----- nvinfo : EIATTR_MERCURY_ISA_VERSION
	.align		4
        /*0040*/ 	.byte	0x03, 0x5f
        /*0042*/ 	.short	0x0101


	//----- nvinfo : EIATTR_VRC_CTA_INIT_COUNT
	.align		4
        /*0044*/ 	.byte	0x02, 0x4a
	.zero		1
	.zero		1


	//----- nvinfo : EIATTR_EXIT_INSTR_OFFSETS
	.align		4
        /*0048*/ 	.byte	0x04, 0x1c
        /*004a*/ 	.short	(.L_15 - .L_14)


	//   ....[0]....
.L_14:
        /*004c*/ 	.word	0x00000070


	//   ....[1]....
        /*0050*/ 	.word	0x00000120


	//----- nvinfo : EIATTR_CBANK_PARAM_SIZE
	.align		4
.L_15:
        /*0054*/ 	.byte	0x03, 0x19
        /*0056*/ 	.short	0x0010


	//----- nvinfo : EIATTR_PARAM_CBANK
	.align		4
        /*0058*/ 	.byte	0x04, 0x0a
        /*005a*/ 	.short	(.L_17 - .L_16)
	.align		4
.L_16:
        /*005c*/ 	.word	index@(.nv.constant0._Z26reduction_neighbored_pairsPiii)
        /*0060*/ 	.short	0x0380
        /*0062*/ 	.short	0x0010


	//----- nvinfo : EIATTR_SW_WAR
	.align		4
.L_17:
        /*0064*/ 	.byte	0x04, 0x36
        /*0066*/ 	.short	(.L_19 - .L_18)
.L_18:
        /*0068*/ 	.word	0x00000008
.L_19:


//--------------------- .nv.callgraph             --------------------------
	.section	.nv.callgraph,"",@"SHT_CUDA_CALLGRAPH"
	.align	4
	.sectionentsize	8
	.align		4
        /*0000*/ 	.word	0x00000000
	.align		4
        /*0004*/ 	.word	0xffffffff
	.align		4
        /*0008*/ 	.word	0x00000000
	.align		4
        /*000c*/ 	.word	0xfffffffe
	.align		4
        /*0010*/ 	.word	0x00000000
	.align		4
        /*0014*/ 	.word	0xfffffffd
	.align		4
        /*0018*/ 	.word	0x00000000
	.align		4
        /*001c*/ 	.word	0xfffffffc


//--------------------- .text._Z26reduction_neighbored_pairsPiii --------------------------
	.section	.text._Z26reduction_neighbored_pairsPiii,"ax",@progbits
	.align	128
        .global         _Z26reduction_neighbored_pairsPiii
        .type           _Z26reduction_neighbored_pairsPiii,@function
        .size           _Z26reduction_neighbored_pairsPiii,(.L_x_1 - _Z26reduction_neighbored_pairsPiii)
        .other          _Z26reduction_neighbored_pairsPiii,@"STO_CUDA_ENTRY STV_DEFAULT"
_Z26reduction_neighbored_pairsPiii:
.text._Z26reduction_neighbored_pairsPiii:
[----:B------:R-:W-:Y:S01]  /*0000*/  LDC R1, c[0x0][0x37c] ;  /* 0x0000df00ff017b82 */ /* 0x000fe20000000800 */
[----:B------:R-:W0:Y:S01]  /*0010*/  S2R R7, SR_CTAID.X ;  /* 0x0000000000077919 */ /* 0x000e220000002500 */
[----:B------:R-:W0:Y:S01]  /*0020*/  LDCU UR4, c[0x0][0x360] ;  /* 0x00006c00ff0477ac */ /* 0x000e220008000800 */
[----:B------:R-:W0:Y:S01]  /*0030*/  S2R R0, SR_TID.X ;  /* 0x0000000000007919 */ /* 0x000e220000002100 */
[----:B------:R-:W1:Y:S01]  /*0040*/  LDCU UR6, c[0x0][0x38c] ;  /* 0x00007180ff0677ac */ /* 0x000e620008000800 */
[----:B0-----:R-:W-:-:S05]  /*0050*/  IMAD R7, R7, UR4, R0 ;  /* 0x0000000407077c24 */ /* 0x001fca000f8e0200 */
[----:B-1----:R-:W-:-:S13]  /*0060*/  ISETP.GE.AND P0, PT, R7, UR6, PT ;  /* 0x0000000607007c0c */ /* 0x002fda000bf06270 */
[----:B------:R-:W-:Y:S05]  /*0070*/  @P0 EXIT ;  /* 0x000000000000094d */ /* 0x000fea0003800000 */
[----:B------:R-:W0:Y:S01]  /*0080*/  LDC.64 R4, c[0x0][0x380] ;  /* 0x0000e000ff047b82 */ /* 0x000e220000000a00 */
[----:B------:R-:W1:Y:S01]  /*0090*/  LDCU.64 UR4, c[0x0][0x358] ;  /* 0x00006b00ff0477ac */ /* 0x000e620008000a00 */
[----:B------:R-:W-:-:S05]  /*00a0*/  IADD3 R3, PT, PT, R7, UR6, RZ ;  /* 0x0000000607037c10 */ /* 0x000fca000fffe0ff */
[----:B0-----:R-:W-:-:S04]  /*00b0*/  IMAD.WIDE R2, R3, 0x4, R4 ;  /* 0x0000000403027825 */ /* 0x001fc800078e0204 */
[----:B------:R-:W-:Y:S01]  /*00c0*/  IMAD.WIDE R4, R7, 0x4, R4 ;  /* 0x0000000407047825 */ /* 0x000fe200078e0204 */
[----:B-1----:R-:W2:Y:S04]  /*00d0*/  LDG.E R0, desc[UR4][R2.64] ;  /* 0x0000000402007981 */ /* 0x002ea8000c1e1900 */
[----:B------:R-:W2:Y:S02]  /*00e0*/  LDG.E R7, desc[UR4][R4.64] ;  /* 0x0000000404077981 */ /* 0x000ea4000c1e1900 */
[----:B--2---:R-:W-:-:S05]  /*00f0*/  IADD3 R7, PT, PT, R0, R7, RZ ;  /* 0x0000000700077210 */ /* 0x004fca0007ffe0ff */
[----:B------:R-:W-:Y:S04]  /*0100*/  STG.E desc[UR4][R4.64], R7 ;  /* 0x0000000704007986 */ /* 0x000fe8000c101904 */
[----:B------:R-:W-:Y:S01]  /*0110*/  STG.E desc[UR4][R2.64], RZ ;  /* 0x000000ff02007986 */ /* 0x000fe2000c101904 */
[----:B------:R-:W-:Y:S05]  /*0120*/  EXIT ;  /* 0x000000000000794d */ /* 0x000fea0003800000 */
.L_x_0:
[----:B------:R-:W-:-:S00]  /*0130*/  BRA `(.L_x_0) ;  /* 0xfffffffc00fc7947 */ /* 0x000fc0000383ffff */
[----:B------:R-:W-:-:S00]  /*0140*/  NOP ;  /* 0x0000000000007918 */ /* 0x000fc00000000000 */
        /* <DEDUP_REMOVED lines=11> */
.L_x_1:


//--------------------- .nv.shared.reserved.0     --------------------------
	.section	.nv.shared.reserved.0,"aw",@nobits
	.weak		__nv_reservedSMEM_offset_0_alias
	.size		__nv_reservedSMEM_offset_0_alias, 0, 64
	.other		__nv_reservedSMEM_offset_0_alias,@"STO_CUDA_RESERVED_SHARED STV_DEFAULT"
__nv_reservedSMEM_offset_0_alias:
	.zero		0
	.zero		64


//--------------------- .nv.constant0._Z26reduction_neighbored_pairsPiii --------------------------
	.section	.nv.constant0._Z26reduction_neighbored_pairsPiii,"a",@progbits
	.sectionflags	@""
	.align	4
.nv.constant0._Z26reduction_neighbored_pairsPiii:
	.zero		912


//--------------------- SYMBOLS --------------------------

	.type		.nv.reservedSmem.offset0,@object
	.size		.nv.reservedSmem.offset0,0x4
